//
// Generated by NVIDIA NVVM Compiler
//
// Compiler Build ID: CL-36424714
// Cuda compilation tools, release 13.0, V13.0.88
// Based on NVVM 20.0.0
//

.version 9.0
.target sm_100
.address_size 64

	// .globl	_Z11ConvolutionPfS_iiii
.const .align 4 .b8 Mc[100];
// _ZZ11ConvolutionPfS_iiiiE2Ns has been demoted

.visible .entry _Z11ConvolutionPfS_iiii(
	.param .u64 .ptr .align 1 _Z11ConvolutionPfS_iiii_param_0,
	.param .u64 .ptr .align 1 _Z11ConvolutionPfS_iiii_param_1,
	.param .u32 _Z11ConvolutionPfS_iiii_param_2,
	.param .u32 _Z11ConvolutionPfS_iiii_param_3,
	.param .u32 _Z11ConvolutionPfS_iiii_param_4,
	.param .u32 _Z11ConvolutionPfS_iiii_param_5
)
{
	.reg .pred 	%p<12>;
	.reg .b32 	%r<26>;
	.reg .b32 	%f<79>;
	.reg .b64 	%rd<12>;
	// demoted variable
	.shared .align 4 .b8 _ZZ11ConvolutionPfS_iiiiE2Ns[196];
	ld.param.u64 	%rd1, [_Z11ConvolutionPfS_iiii_param_0];
	ld.param.u64 	%rd2, [_Z11ConvolutionPfS_iiii_param_1];
	ld.param.u32 	%r10, [_Z11ConvolutionPfS_iiii_param_2];
	ld.param.u32 	%r12, [_Z11ConvolutionPfS_iiii_param_3];
	ld.param.u32 	%r8, [_Z11ConvolutionPfS_iiii_param_4];
	ld.param.u32 	%r9, [_Z11ConvolutionPfS_iiii_param_5];
	mov.u32 	%r1, %tid.x;
	mov.u32 	%r2, %tid.y;
	mov.u32 	%r13, %ctaid.y;
	mad.lo.s32 	%r14, %r13, 3, %r2;
	mov.u32 	%r15, %ctaid.x;
	mad.lo.s32 	%r16, %r15, 3, %r1;
	add.s32 	%r5, %r14, -2;
	add.s32 	%r17, %r16, -2;
	setp.lt.u32 	%p1, %r14, 2;
	setp.ge.s32 	%p2, %r5, %r10;
	or.pred  	%p3, %p1, %p2;
	setp.lt.s32 	%p4, %r16, 2;
	or.pred  	%p5, %p4, %p3;
	setp.ge.s32 	%p6, %r17, %r12;
	mov.u32 	%r18, _ZZ11ConvolutionPfS_iiiiE2Ns;
	mad.lo.s32 	%r19, %r2, 28, %r18;
	shl.b32 	%r20, %r1, 2;
	add.s32 	%r6, %r19, %r20;
	or.pred  	%p7, %p5, %p6;
	@%p7 bra 	$L__BB0_2;
	cvta.to.global.u64 	%rd3, %rd1;
	mul.lo.s32 	%r22, %r12, %r5;
	cvt.s64.s32 	%rd4, %r22;
	cvt.u64.u32 	%rd5, %r16;
	add.s64 	%rd6, %rd4, %rd5;
	shl.b64 	%rd7, %rd6, 2;
	add.s64 	%rd8, %rd3, %rd7;
	ld.global.f32 	%f78, [%rd8+-8];
	st.shared.f32 	[%r6], %f78;
	bra.uni 	$L__BB0_3;
$L__BB0_2:
	mov.b32 	%r21, 0;
	st.shared.u32 	[%r6], %r21;
	mov.f32 	%f78, 0f00000000;
$L__BB0_3:
	max.u32 	%r24, %r2, %r1;
	setp.gt.u32 	%p8, %r24, 2;
	@%p8 bra 	$L__BB0_6;
	ld.const.f32 	%f5, [Mc];
	fma.rn.f32 	%f6, %f5, %f78, 0f00000000;
	ld.const.f32 	%f7, [Mc+4];
	ld.shared.f32 	%f8, [%r6+4];
	fma.rn.f32 	%f9, %f7, %f8, %f6;
	ld.const.f32 	%f10, [Mc+8];
	ld.shared.f32 	%f11, [%r6+8];
	fma.rn.f32 	%f12, %f10, %f11, %f9;
	ld.const.f32 	%f13, [Mc+12];
	ld.shared.f32 	%f14, [%r6+12];
	fma.rn.f32 	%f15, %f13, %f14, %f12;
	ld.const.f32 	%f16, [Mc+16];
	ld.shared.f32 	%f17, [%r6+16];
	fma.rn.f32 	%f18, %f16, %f17, %f15;
	ld.const.f32 	%f19, [Mc+20];
	ld.shared.f32 	%f20, [%r6+28];
	fma.rn.f32 	%f21, %f19, %f20, %f18;
	ld.const.f32 	%f22, [Mc+24];
	ld.shared.f32 	%f23, [%r6+32];
	fma.rn.f32 	%f24, %f22, %f23, %f21;
	ld.const.f32 	%f25, [Mc+28];
	ld.shared.f32 	%f26, [%r6+36];
	fma.rn.f32 	%f27, %f25, %f26, %f24;
	ld.const.f32 	%f28, [Mc+32];
	ld.shared.f32 	%f29, [%r6+40];
	fma.rn.f32 	%f30, %f28, %f29, %f27;
	ld.const.f32 	%f31, [Mc+36];
	ld.shared.f32 	%f32, [%r6+44];
	fma.rn.f32 	%f33, %f31, %f32, %f30;
	ld.const.f32 	%f34, [Mc+40];
	ld.shared.f32 	%f35, [%r6+56];
	fma.rn.f32 	%f36, %f34, %f35, %f33;
	ld.const.f32 	%f37, [Mc+44];
	ld.shared.f32 	%f38, [%r6+60];
	fma.rn.f32 	%f39, %f37, %f38, %f36;
	ld.const.f32 	%f40, [Mc+48];
	ld.shared.f32 	%f41, [%r6+64];
	fma.rn.f32 	%f42, %f40, %f41, %f39;
	ld.const.f32 	%f43, [Mc+52];
	ld.shared.f32 	%f44, [%r6+68];
	fma.rn.f32 	%f45, %f43, %f44, %f42;
	ld.const.f32 	%f46, [Mc+56];
	ld.shared.f32 	%f47, [%r6+72];
	fma.rn.f32 	%f48, %f46, %f47, %f45;
	ld.const.f32 	%f49, [Mc+60];
	ld.shared.f32 	%f50, [%r6+84];
	fma.rn.f32 	%f51, %f49, %f50, %f48;
	ld.const.f32 	%f52, [Mc+64];
	ld.shared.f32 	%f53, [%r6+88];
	fma.rn.f32 	%f54, %f52, %f53, %f51;
	ld.const.f32 	%f55, [Mc+68];
	ld.shared.f32 	%f56, [%r6+92];
	fma.rn.f32 	%f57, %f55, %f56, %f54;
	ld.const.f32 	%f58, [Mc+72];
	ld.shared.f32 	%f59, [%r6+96];
	fma.rn.f32 	%f60, %f58, %f59, %f57;
	ld.const.f32 	%f61, [Mc+76];
	ld.shared.f32 	%f62, [%r6+100];
	fma.rn.f32 	%f63, %f61, %f62, %f60;
	ld.const.f32 	%f64, [Mc+80];
	ld.shared.f32 	%f65, [%r6+112];
	fma.rn.f32 	%f66, %f64, %f65, %f63;
	ld.const.f32 	%f67, [Mc+84];
	ld.shared.f32 	%f68, [%r6+116];
	fma.rn.f32 	%f69, %f67, %f68, %f66;
	ld.const.f32 	%f70, [Mc+88];
	ld.shared.f32 	%f71, [%r6+120];
	fma.rn.f32 	%f72, %f70, %f71, %f69;
	ld.const.f32 	%f73, [Mc+92];
	ld.shared.f32 	%f74, [%r6+124];
	fma.rn.f32 	%f75, %f73, %f74, %f72;
	ld.const.f32 	%f76, [Mc+96];
	ld.shared.f32 	%f77, [%r6+128];
	fma.rn.f32 	%f3, %f76, %f77, %f75;
	setp.ge.s32 	%p9, %r14, %r8;
	setp.ge.s32 	%p10, %r16, %r9;
	or.pred  	%p11, %p9, %p10;
	@%p11 bra 	$L__BB0_6;
	mad.lo.s32 	%r25, %r9, %r14, %r16;
	cvta.to.global.u64 	%rd9, %rd2;
	mul.wide.s32 	%rd10, %r25, 4;
	add.s64 	%rd11, %rd9, %rd10;
	st.global.f32 	[%rd11], %f3;
$L__BB0_6:
	ret;

}


// ===== COMPILED SASS (sm_100) =====

	.target	sm_100

	.elftype	@"ET_EXEC"


//--------------------- .note.nv.tkinfo           --------------------------
	.section	.note.nv.tkinfo,"",@"SHT_NOTE"
	.sectionflags	@"SHF_NOTE_NV_TKINFO"
	.tkinfo
        /*0018*/ 	.word	0x00000002
        /*0030*/ 	.string	""
        /*0030*/ 	.string	"ptxas"
        /*0030*/ 	.string	"Cuda compilation tools, release 13.0, V13.0.88"
        /*0030*/ 	.string	"Build cuda_13.0.r13.0/compiler.36424714_0"
        /*0030*/ 	.string	"-arch sm_100 -m 64 "



//--------------------- .note.nv.cuinfo           --------------------------
	.section	.note.nv.cuinfo,"",@"SHT_NOTE"
	.sectionflags	@"SHF_NOTE_NV_CUINFO"
        /*0018*/ 	.short	0x0002
        /*001a*/ 	.short	0x0064
        /*001c*/ 	.short	0x0082
	.zero		2


//--------------------- .nv.info                  --------------------------
	.section	.nv.info,"",@"SHT_CUDA_INFO"
	.align	4


	//----- nvinfo : EIATTR_REGCOUNT
	.align		4
        /*0000*/ 	.byte	0x04, 0x2f
        /*0002*/ 	.short	(.L_2 - .L_1)
	.align		4
.L_1:
        /*0004*/ 	.word	index@(_Z11ConvolutionPfS_iiii)
        /*0008*/ 	.word	0x00000016


	//----- nvinfo : EIATTR_FRAME_SIZE
	.align		4
.L_2:
        /*000c*/ 	.byte	0x04, 0x11
        /*000e*/ 	.short	(.L_4 - .L_3)
	.align		4
.L_3:
        /*0010*/ 	.word	index@(_Z11ConvolutionPfS_iiii)
        /*0014*/ 	.word	0x00000000


	//----- nvinfo : EIATTR_MIN_STACK_SIZE
	.align		4
.L_4:
        /*0018*/ 	.byte	0x04, 0x12
        /*001a*/ 	.short	(.L_6 - .L_5)
	.align		4
.L_5:
        /*001c*/ 	.word	index@(_Z11ConvolutionPfS_iiii)
        /*0020*/ 	.word	0x00000000
.L_6:


//--------------------- .nv.compat                --------------------------
	.section	.nv.compat,"",@"SHT_CUDA_COMPAT_INFO"
	.align	4
        /*0000*/ 	.byte	0x02, 0x09, 0x00, 0x00, 0x02, 0x02, 0x01, 0x00, 0x02, 0x05, 0x05, 0x00, 0x03, 0x07, 0x01, 0x01
        /*0010*/ 	.byte	0x02, 0x03, 0x00, 0x00, 0x02, 0x06, 0x01, 0x00, 0x04, 0x0b, 0x08, 0x00, 0x09, 0x00, 0x00, 0x00
        /*0020*/ 	.byte	0x00, 0x00, 0x00, 0x00


//--------------------- .nv.info._Z11ConvolutionPfS_iiii --------------------------
	.section	.nv.info._Z11ConvolutionPfS_iiii,"",@"SHT_CUDA_INFO"
	.sectionflags	@""
	.align	4


	//----- nvinfo : EIATTR_CUDA_API_VERSION
	.align		4
        /*0000*/ 	.byte	0x04, 0x37
        /*0002*/ 	.short	(.L_8 - .L_7)
.L_7:
        /*0004*/ 	.word	0x00000082


	//----- nvinfo : EIATTR_KPARAM_INFO
	.align		4
.L_8:
        /*0008*/ 	.byte	0x04, 0x17
        /*000a*/ 	.short	(.L_10 - .L_9)
.L_9:
        /*000c*/ 	.word	0x00000000
        /*0010*/ 	.short	0x0005
        /*0012*/ 	.short	0x001c
        /*0014*/ 	.byte	0x00, 0xf0, 0x11, 0x00


	//----- nvinfo : EIATTR_KPARAM_INFO
	.align		4
.L_10:
        /*0018*/ 	.byte	0x04, 0x17
        /*001a*/ 	.short	(.L_12 - .L_11)
.L_11:
        /*001c*/ 	.word	0x00000000
        /*0020*/ 	.short	0x0004
        /*0022*/ 	.short	0x0018
        /*0024*/ 	.byte	0x00, 0xf0, 0x11, 0x00


	//----- nvinfo : EIATTR_KPARAM_INFO
	.align		4
.L_12:
        /*0028*/ 	.byte	0x04, 0x17
        /*002a*/ 	.short	(.L_14 - .L_13)
.L_13:
        /*002c*/ 	.word	0x00000000
        /*0030*/ 	.short	0x0003
        /*0032*/ 	.short	0x0014
        /*0034*/ 	.byte	0x00, 0xf0, 0x11, 0x00


	//----- nvinfo : EIATTR_KPARAM_INFO
	.align		4
.L_14:
        /*0038*/ 	.byte	0x04, 0x17
        /*003a*/ 	.short	(.L_16 - .L_15)
.L_15:
        /*003c*/ 	.word	0x00000000
        /*0040*/ 	.short	0x0002
        /*0042*/ 	.short	0x0010
        /*0044*/ 	.byte	0x00, 0xf0, 0x11, 0x00


	//----- nvinfo : EIATTR_KPARAM_INFO
	.align		4
.L_16:
        /*0048*/ 	.byte	0x04, 0x17
        /*004a*/ 	.short	(.L_18 - .L_17)
.L_17:
        /*004c*/ 	.word	0x00000000
        /*0050*/ 	.short	0x0001
        /*0052*/ 	.short	0x0008
        /*0054*/ 	.byte	0x00, 0xf5, 0x21, 0x00


	//----- nvinfo : EIATTR_KPARAM_INFO
	.align		4
.L_18:
        /*0058*/ 	.byte	0x04, 0x17
        /*005a*/ 	.short	(.L_20 - .L_19)
.L_19:
        /*005c*/ 	.word	0x00000000
        /*0060*/ 	.short	0x0000
        /*0062*/ 	.short	0x0000
        /*0064*/ 	.byte	0x00, 0xf5, 0x21, 0x00


	//----- nvinfo : EIATTR_SPARSE_MMA_MASK
	.align		4
.L_20:
        /*0068*/ 	.byte	0x03, 0x50
        /*006a*/ 	.short	0x0000


	//----- nvinfo : EIATTR_MAXREG_COUNT
	.align		4
        /*006c*/ 	.byte	0x03, 0x1b
        /*006e*/ 	.short	0x00ff


	//----- nvinfo : EIATTR_MERCURY_ISA_VERSION
	.align		4
        /*0070*/ 	.byte	0x03, 0x5f
        /*0072*/ 	.short	0x0101


	//----- nvinfo : EIATTR_VRC_CTA_INIT_COUNT
	.align		4
        /*0074*/ 	.byte	0x02, 0x4a
	.zero		1
	.zero		1


	//----- nvinfo : EIATTR_EXIT_INSTR_OFFSETS
	.align		4
        /*0078*/ 	.byte	0x04, 0x1c
        /*007a*/ 	.short	(.L_22 - .L_21)


	//   ....[0]....
.L_21:
        /*007c*/ 	.word	0x000001f0


	//   ....[1]....
        /*0080*/ 	.word	0x000005c0


	//   ....[2]....
        /*0084*/ 	.word	0x00000610


	//----- nvinfo : EIATTR_CBANK_PARAM_SIZE
	.align		4
.L_22:
        /*0088*/ 	.byte	0x03, 0x19
        /*008a*/ 	.short	0x0020


	//----- nvinfo : EIATTR_PARAM_CBANK
	.align		4
        /*008c*/ 	.byte	0x04, 0x0a
        /*008e*/ 	.short	(.L_24 - .L_23)
	.align		4
.L_23:
        /*0090*/ 	.word	index@(.nv.constant0._Z11ConvolutionPfS_iiii)
        /*0094*/ 	.short	0x0380
        /*0096*/ 	.short	0x0020


	//----- nvinfo : EIATTR_SW_WAR
	.align		4
.L_24:
        /*0098*/ 	.byte	0x04, 0x36
        /*009a*/ 	.short	(.L_26 - .L_25)
.L_25:
        /*009c*/ 	.word	0x00000008
.L_26:


//--------------------- .nv.callgraph             --------------------------
	.section	.nv.callgraph,"",@"SHT_CUDA_CALLGRAPH"
	.align	4
	.sectionentsize	8
	.align		4
        /*0000*/ 	.word	0x00000000
	.align		4
        /*0004*/ 	.word	0xffffffff
	.align		4
        /*0008*/ 	.word	0x00000000
	.align		4
        /*000c*/ 	.word	0xfffffffe
	.align		4
        /*0010*/ 	.word	0x00000000
	.align		4
        /*0014*/ 	.word	0xfffffffd
	.align		4
        /*0018*/ 	.word	0x00000000
	.align		4
        /*001c*/ 	.word	0xfffffffc


//--------------------- .nv.constant3             --------------------------
	.section	.nv.constant3,"a",@progbits
	.align	4
.nv.constant3:
	.type		Mc,@object
	.size		Mc,(.L_0 - Mc)
Mc:
	.zero		100
.L_0:


//--------------------- .text._Z11ConvolutionPfS_iiii --------------------------
	.section	.text._Z11ConvolutionPfS_iiii,"ax",@progbits
	.align	128
        .global         _Z11ConvolutionPfS_iiii
        .type           _Z11ConvolutionPfS_iiii,@function
        .size           _Z11ConvolutionPfS_iiii,(.L_x_1 - _Z11ConvolutionPfS_iiii)
        .other          _Z11ConvolutionPfS_iiii,@"STO_CUDA_ENTRY STV_DEFAULT"
_Z11ConvolutionPfS_iiii:
.text._Z11ConvolutionPfS_iiii:
[----:B------:R-:W-:Y:S01]  /*0000*/  LDC R1, c[0x0][0x37c] ;  /* 0x0000df00ff017b82 */ /* 0x000fe20000000800 */
[----:B------:R-:W0:Y:S01]  /*0010*/  S2R R8, SR_TID.Y ;  /* 0x0000000000087919 */ /* 0x000e220000002200 */
[----:B------:R-:W1:Y:S01]  /*0020*/  LDCU.64 UR4, c[0x0][0x390] ;  /* 0x00007200ff0477ac */ /* 0x000e620008000a00 */
[----:B------:R-:W0:Y:S01]  /*0030*/  S2R R3, SR_CTAID.Y ;  /* 0x0000000000037919 */ /* 0x000e220000002600 */
[----:B------:R-:W2:Y:S01]  /*0040*/  S2R R9, SR_TID.X ;  /* 0x0000000000097919 */ /* 0x000ea20000002100 */
[----:B------:R-:W2:Y:S01]  /*0050*/  S2R R4, SR_CTAID.X ;  /* 0x0000000000047919 */ /* 0x000ea20000002500 */
[----:B0-----:R-:W-:-:S05]  /*0060*/  IMAD R2, R3, 0x3, R8 ;  /* 0x0000000303027824 */ /* 0x001fca00078e0208 */
[----:B------:R-:W-:Y:S01]  /*0070*/  IADD3 R0, PT, PT, R2, -0x2, RZ ;  /* 0xfffffffe02007810 */ /* 0x000fe20007ffe0ff */
[----:B--2---:R-:W-:-:S03]  /*0080*/  IMAD R3, R4, 0x3, R9 ;  /* 0x0000000304037824 */ /* 0x004fc600078e0209 */
[----:B-1----:R-:W-:-:S04]  /*0090*/  ISETP.GE.AND P0, PT, R0, UR4, PT ;  /* 0x0000000400007c0c */ /* 0x002fc8000bf06270 */
[----:B------:R-:W-:Y:S02]  /*00a0*/  ISETP.LT.U32.OR P0, PT, R2, 0x2, P0 ;  /* 0x000000020200780c */ /* 0x000fe40000701470 */
[C---:B------:R-:W-:Y:S02]  /*00b0*/  IADD3 R4, PT, PT, R3.reuse, -0x2, RZ ;  /* 0xfffffffe03047810 */ /* 0x040fe40007ffe0ff */
[----:B------:R-:W-:-:S04]  /*00c0*/  ISETP.LT.OR P0, PT, R3, 0x2, P0 ;  /* 0x000000020300780c */ /* 0x000fc80000701670 */
[----:B------:R-:W-:-:S13]  /*00d0*/  ISETP.GE.OR P0, PT, R4, UR5, P0 ;  /* 0x0000000504007c0c */ /* 0x000fda0008706670 */
[----:B------:R-:W0:Y:S01]  /*00e0*/  @!P0 LDC.64 R6, c[0x0][0x380] ;  /* 0x0000e000ff068b82 */ /* 0x000e220000000a00 */
[----:B------:R-:W-:Y:S01]  /*00f0*/  @!P0 IMAD R0, R0, UR5, RZ ;  /* 0x0000000500008c24 */ /* 0x000fe2000f8e02ff */
[----:B------:R-:W1:Y:S04]  /*0100*/  LDCU.64 UR4, c[0x0][0x358] ;  /* 0x00006b00ff0477ac */ /* 0x000e680008000a00 */
[----:B------:R-:W-:-:S04]  /*0110*/  @!P0 IADD3 R4, P1, PT, R3, R0, RZ ;  /* 0x0000000003048210 */ /* 0x000fc80007f3e0ff */
[----:B------:R-:W-:Y:S02]  /*0120*/  @!P0 LEA.HI.X.SX32 R0, R0, RZ, 0x1, P1 ;  /* 0x000000ff00008211 */ /* 0x000fe400008f0eff */
[----:B0-----:R-:W-:-:S04]  /*0130*/  @!P0 LEA R6, P1, R4, R6, 0x2 ;  /* 0x0000000604068211 */ /* 0x001fc800078210ff */
[----:B------:R-:W-:-:S05]  /*0140*/  @!P0 LEA.HI.X R7, R4, R7, R0, 0x2, P1 ;  /* 0x0000000704078211 */ /* 0x000fca00008f1400 */
[----:B-1----:R-:W2:Y:S01]  /*0150*/  @!P0 LDG.E R0, desc[UR4][R6.64+-0x8] ;  /* 0xfffff80406008981 */ /* 0x002ea2000c1e1900 */
[----:B------:R-:W-:Y:S01]  /*0160*/  MOV R4, 0x400 ;  /* 0x0000040000047802 */ /* 0x000fe20000000f00 */
[----:B------:R-:W0:Y:S03]  /*0170*/  S2R R5, SR_CgaCtaId ;  /* 0x0000000000057919 */ /* 0x000e260000008800 */
[----:B0-----:R-:W-:Y:S02]  /*0180*/  LEA R4, R5, R4, 0x18 ;  /* 0x0000000405047211 */ /* 0x001fe400078ec0ff */
[----:B------:R-:W-:-:S03]  /*0190*/  VIMNMX.U32 R5, PT, PT, R9, R8, !PT ;  /* 0x0000000809057248 */ /* 0x000fc60007fe0000 */
[----:B------:R-:W-:Y:S01]  /*01a0*/  IMAD R4, R8, 0x1c, R4 ;  /* 0x0000001c08047824 */ /* 0x000fe200078e0204 */
[----:B------:R-:W-:-:S04]  /*01b0*/  ISETP.GT.U32.AND P1, PT, R5, 0x2, PT ;  /* 0x000000020500780c */ /* 0x000fc80003f24070 */
[----:B------:R-:W-:-:S05]  /*01c0*/  LEA R5, R9, R4, 0x2 ;  /* 0x0000000409057211 */ /* 0x000fca00078e10ff */
[----:B--2---:R0:W-:Y:S04]  /*01d0*/  @!P0 STS [R5], R0 ;  /* 0x0000000005008388 */ /* 0x0041e80000000800 */
[----:B------:R0:W-:Y:S01]  /*01e0*/  @P0 STS [R5], RZ ;  /* 0x000000ff05000388 */ /* 0x0001e20000000800 */
[----:B------:R-:W-:Y:S05]  /*01f0*/  @P1 EXIT ;  /* 0x000000000000194d */ /* 0x000fea0003800000 */
[----:B------:R-:W1:Y:S01]  /*0200*/  LDS R7, [R5+0x4] ;  /* 0x0000040005077984 */ /* 0x000e620000000800 */
[----:B------:R-:W2:Y:S01]  /*0210*/  LDCU.128 UR8, c[0x3][URZ] ;  /* 0x00c00000ff0877ac */ /* 0x000ea20008000c00 */
[----:B0-----:R-:W-:Y:S02]  /*0220*/  @P0 MOV R0, RZ ;  /* 0x000000ff00000202 */ /* 0x001fe40000000f00 */
[----:B------:R-:W0:Y:S01]  /*0230*/  LDS R8, [R5+0x8] ;  /* 0x0000080005087984 */ /* 0x000e220000000800 */
[----:B------:R-:W3:Y:S03]  /*0240*/  LDCU.128 UR12, c[0x3][0x10] ;  /* 0x00c00200ff0c77ac */ /* 0x000ee60008000c00 */
[----:B------:R-:W4:Y:S01]  /*0250*/  LDS R9, [R5+0xc] ;  /* 0x00000c0005097984 */ /* 0x000f220000000800 */
[----:B------:R-:W5:Y:S03]  /*0260*/  LDCU.64 UR16, c[0x0][0x398] ;  /* 0x00007300ff1077ac */ /* 0x000f660008000a00 */
[----:B------:R-:W3:Y:S01]  /*0270*/  LDS R10, [R5+0x10] ;  /* 0x00001000050a7984 */ /* 0x000ee20000000800 */
[----:B------:R-:W3:Y:S03]  /*0280*/  LDCU UR6, c[0x3][0x60] ;  /* 0x00c00c00ff0677ac */ /* 0x000ee60008000800 */
[----:B------:R-:W3:Y:S01]  /*0290*/  LDS R11, [R5+0x1c] ;  /* 0x00001c00050b7984 */ /* 0x000ee20000000800 */
[----:B--2---:R-:W-:-:S03]  /*02a0*/  FFMA R6, R0, UR8, RZ ;  /* 0x0000000800067c23 */ /* 0x004fc600080000ff */
[----:B------:R-:W2:Y:S04]  /*02b0*/  LDS R12, [R5+0x20] ;  /* 0x00002000050c7984 */ /* 0x000ea80000000800 */
[----:B------:R-:W2:Y:S01]  /*02c0*/  LDS R13, [R5+0x24] ;  /* 0x00002400050d7984 */ /* 0x000ea20000000800 */
[----:B-----5:R-:W-:-:S03]  /*02d0*/  ISETP.GE.AND P0, PT, R3, UR17, PT ;  /* 0x0000001103007c0c */ /* 0x020fc6000bf06270 */
[----:B------:R-:W5:Y:S01]  /*02e0*/  LDS R14, [R5+0x28] ;  /* 0x00002800050e7984 */ /* 0x000f620000000800 */
[----:B------:R-:W-:-:S03]  /*02f0*/  ISETP.GE.OR P0, PT, R2, UR16, P0 ;  /* 0x0000001002007c0c */ /* 0x000fc60008706670 */
[----:B------:R-:W5:Y:S04]  /*0300*/  LDS R4, [R5+0x2c] ;  /* 0x00002c0005047984 */ /* 0x000f680000000800 */
[----:B------:R-:W5:Y:S01]  /*0310*/  LDS R0, [R5+0x38] ;  /* 0x0000380005007984 */ /* 0x000f620000000800 */
[----:B-1----:R-:W-:-:S03]  /*0320*/  FFMA R7, R7, UR9, R6 ;  /* 0x0000000907077c23 */ /* 0x002fc60008000006 */
[----:B------:R-:W-:Y:S01]  /*0330*/  LDS R15, [R5+0x70] ;  /* 0x00007000050f7984 */ /* 0x000fe20000000800 */
[----:B0-----:R-:W-:-:S03]  /*0340*/  FFMA R8, R8, UR10, R7 ;  /* 0x0000000a08087c23 */ /* 0x001fc60008000007 */
[----:B------:R-:W0:Y:S01]  /*0350*/  LDS R6, [R5+0x3c] ;  /* 0x00003c0005067984 */ /* 0x000e220000000800 */
[----:B----4-:R-:W-:-:S03]  /*0360*/  FFMA R9, R9, UR11, R8 ;  /* 0x0000000b09097c23 */ /* 0x010fc60008000008 */
[----:B------:R-:W1:Y:S01]  /*0370*/  LDS R7, [R5+0x40] ;  /* 0x0000400005077984 */ /* 0x000e620000000800 */
[----:B------:R-:W5:Y:S01]  /*0380*/  LDCU.128 UR8, c[0x3][0x20] ;  /* 0x00c00400ff0877ac */ /* 0x000f620008000c00 */
[----:B---3--:R-:W-:Y:S02]  /*0390*/  FFMA R10, R10, UR12, R9 ;  /* 0x0000000c0a0a7c23 */ /* 0x008fe40008000009 */
[----:B------:R-:W3:Y:S02]  /*03a0*/  LDS R8, [R5+0x44] ;  /* 0x0000440005087984 */ /* 0x000ee40000000800 */
[----:B------:R-:W-:Y:S02]  /*03b0*/  FFMA R11, R11, UR13, R10 ;  /* 0x0000000d0b0b7c23 */ /* 0x000fe4000800000a */
[----:B------:R-:W4:Y:S02]  /*03c0*/  LDS R9, [R5+0x48] ;  /* 0x0000480005097984 */ /* 0x000f240000000800 */
[----:B--2---:R-:W-:-:S02]  /*03d0*/  FFMA R12, R12, UR14, R11 ;  /* 0x0000000e0c0c7c23 */ /* 0x004fc4000800000b */
[----:B------:R-:W2:Y:S02]  /*03e0*/  LDS R10, [R5+0x54] ;  /* 0x00005400050a7984 */ /* 0x000ea40000000800 */
[----:B------:R-:W-:Y:S02]  /*03f0*/  FFMA R13, R13, UR15, R12 ;  /* 0x0000000f0d0d7c23 */ /* 0x000fe4000800000c */
[----:B------:R-:W2:Y:S01]  /*0400*/  LDS R11, [R5+0x58] ;  /* 0x00005800050b7984 */ /* 0x000ea20000000800 */
[----:B------:R-:W1:Y:S01]  /*0410*/  LDCU.128 UR12, c[0x3][0x30] ;  /* 0x00c00600ff0c77ac */ /* 0x000e620008000c00 */
[----:B-----5:R-:W-:Y:S02]  /*0420*/  FFMA R13, R14, UR8, R13 ;  /* 0x000000080e0d7c23 */ /* 0x020fe4000800000d */
[----:B------:R-:W5:Y:S02]  /*0430*/  LDS R12, [R5+0x5c] ;  /* 0x00005c00050c7984 */ /* 0x000f640000000800 */
[----:B------:R-:W-:-:S02]  /*0440*/  FFMA R13, R4, UR9, R13 ;  /* 0x00000009040d7c23 */ /* 0x000fc4000800000d */
[----:B------:R-:W5:Y:S02]  /*0450*/  LDS R14, [R5+0x60] ;  /* 0x00006000050e7984 */ /* 0x000f640000000800 */
[----:B------:R-:W-:Y:S02]  /*0460*/  FFMA R13, R0, UR10, R13 ;  /* 0x0000000a000d7c23 */ /* 0x000fe4000800000d */
[----:B------:R-:W5:Y:S04]  /*0470*/  LDS R4, [R5+0x64] ;  /* 0x0000640005047984 */ /* 0x000f680000000800 */
[----:B------:R-:W-:Y:S01]  /*0480*/  LDS R17, [R5+0x78] ;  /* 0x0000780005117984 */ /* 0x000fe20000000800 */
[----:B0-----:R-:W-:Y:S01]  /*0490*/  FFMA R6, R6, UR11, R13 ;  /* 0x0000000b06067c23 */ /* 0x001fe2000800000d */
[----:B------:R-:W0:Y:S02]  /*04a0*/  LDCU.128 UR8, c[0x3][0x40] ;  /* 0x00c00800ff0877ac */ /* 0x000e240008000c00 */
[----:B------:R-:W5:Y:S01]  /*04b0*/  LDS R13, [R5+0x74] ;  /* 0x00007400050d7984 */ /* 0x000f620000000800 */
[----:B-1----:R-:W-:-:S03]  /*04c0*/  FFMA R7, R7, UR12, R6 ;  /* 0x0000000c07077c23 */ /* 0x002fc60008000006 */
[----:B------:R-:W-:Y:S01]  /*04d0*/  LDS R19, [R5+0x80] ;  /* 0x0000800005137984 */ /* 0x000fe20000000800 */
[----:B---3--:R-:W-:-:S03]  /*04e0*/  FFMA R8, R8, UR13, R7 ;  /* 0x0000000d08087c23 */ /* 0x008fc60008000007 */
[----:B------:R-:W1:Y:S01]  /*04f0*/  LDS R7, [R5+0x7c] ;  /* 0x00007c0005077984 */ /* 0x000e620000000800 */
[----:B----4-:R-:W-:-:S04]  /*0500*/  FFMA R9, R9, UR14, R8 ;  /* 0x0000000e09097c23 */ /* 0x010fc80008000008 */
[----:B--2---:R-:W-:Y:S01]  /*0510*/  FFMA R10, R10, UR15, R9 ;  /* 0x0000000f0a0a7c23 */ /* 0x004fe20008000009 */
[----:B------:R-:W2:Y:S03]  /*0520*/  LDCU.128 UR12, c[0x3][0x50] ;  /* 0x00c00a00ff0c77ac */ /* 0x000ea60008000c00 */
[----:B0-----:R-:W-:-:S04]  /*0530*/  FFMA R11, R11, UR8, R10 ;  /* 0x000000080b0b7c23 */ /* 0x001fc8000800000a */
[----:B-----5:R-:W-:-:S04]  /*0540*/  FFMA R11, R12, UR9, R11 ;  /* 0x000000090c0b7c23 */ /* 0x020fc8000800000b */
[----:B------:R-:W-:-:S04]  /*0550*/  FFMA R11, R14, UR10, R11 ;  /* 0x0000000a0e0b7c23 */ /* 0x000fc8000800000b */
[----:B------:R-:W-:-:S04]  /*0560*/  FFMA R4, R4, UR11, R11 ;  /* 0x0000000b04047c23 */ /* 0x000fc8000800000b */
[----:B--2---:R-:W-:-:S04]  /*0570*/  FFMA R4, R15, UR12, R4 ;  /* 0x0000000c0f047c23 */ /* 0x004fc80008000004 */
[----:B------:R-:W-:-:S04]  /*0580*/  FFMA R4, R13, UR13, R4 ;  /* 0x0000000d0d047c23 */ /* 0x000fc80008000004 */
[----:B------:R-:W-:-:S04]  /*0590*/  FFMA R4, R17, UR14, R4 ;  /* 0x0000000e11047c23 */ /* 0x000fc80008000004 */
[----:B-1----:R-:W-:-:S04]  /*05a0*/  FFMA R4, R7, UR15, R4 ;  /* 0x0000000f07047c23 */ /* 0x002fc80008000004 */
[----:B------:R-:W-:Y:S01]  /*05b0*/  FFMA R19, R19, UR6, R4 ;  /* 0x0000000613137c23 */ /* 0x000fe20008000004 */
[----:B------:R-:W-:Y:S06]  /*05c0*/  @P0 EXIT ;  /* 0x000000000000094d */ /* 0x000fec0003800000 */
[----:B------:R-:W0:Y:S01]  /*05d0*/  LDC.64 R4, c[0x0][0x388] ;  /* 0x0000e200ff047b82 */ /* 0x000e220000000a00 */
[----:B------:R-:W-:-:S04]  /*05e0*/  IMAD R3, R2, UR17, R3 ;  /* 0x0000001102037c24 */ /* 0x000fc8000f8e0203 */
[----:B0-----:R-:W-:-:S05]  /*05f0*/  IMAD.WIDE R2, R3, 0x4, R4 ;  /* 0x0000000403027825 */ /* 0x001fca00078e0204 */
[----:B------:R-:W-:Y:S01]  /*0600*/  STG.E desc[UR4][R2.64], R19 ;  /* 0x0000001302007986 */ /* 0x000fe2000c101904 */
[----:B------:R-:W-:Y:S05]  /*0610*/  EXIT ;  /* 0x000000000000794d */ /* 0x000fea0003800000 */
.L_x_0:
[----:B------:R-:W-:-:S00]  /*0620*/  BRA `(.L_x_0) ;  /* 0xfffffffc00fc7947 */ /* 0x000fc0000383ffff */
[----:B------:R-:W-:-:S00]  /*0630*/  NOP ;  /* 0x0000000000007918 */ /* 0x000fc00000000000 */
        /* <DEDUP_REMOVED lines=12> */
.L_x_1:


//--------------------- .nv.shared._Z11ConvolutionPfS_iiii --------------------------
	.section	.nv.shared._Z11ConvolutionPfS_iiii,"aw",@nobits
	.sectionflags	@""
	.align	4
.nv.shared._Z11ConvolutionPfS_iiii:
	.zero		1220


//--------------------- .nv.shared.reserved.0     --------------------------
	.section	.nv.shared.reserved.0,"aw",@nobits
	.weak		__nv_reservedSMEM_offset_0_alias
	.size		__nv_reservedSMEM_offset_0_alias, 0, 64
	.other		__nv_reservedSMEM_offset_0_alias,@"STO_CUDA_RESERVED_SHARED STV_DEFAULT"
__nv_reservedSMEM_offset_0_alias:
	.zero		0
	.zero		64


//--------------------- .nv.constant0._Z11ConvolutionPfS_iiii --------------------------
	.section	.nv.constant0._Z11ConvolutionPfS_iiii,"a",@progbits
	.sectionflags	@""
	.align	4
.nv.constant0._Z11ConvolutionPfS_iiii:
	.zero		928


//--------------------- SYMBOLS --------------------------

	.type		.nv.reservedSmem.offset0,@object
	.size		.nv.reservedSmem.offset0,0x4
	.type		.nv.reservedSmem.cap,@object
	.size		.nv.reservedSmem.cap,0x4
